//
// Generated by NVIDIA NVVM Compiler
//
// Compiler Build ID: CL-36424714
// Cuda compilation tools, release 13.0, V13.0.88
// Based on NVVM 20.0.0
//

.version 9.0
.target sm_100
.address_size 64

	// .globl	_Z3setPdiiS_

.visible .entry _Z3setPdiiS_(
	.param .u64 .ptr .align 1 _Z3setPdiiS__param_0,
	.param .u32 _Z3setPdiiS__param_1,
	.param .u32 _Z3setPdiiS__param_2,
	.param .u64 .ptr .align 1 _Z3setPdiiS__param_3
)
{
	.reg .pred 	%p<11>;
	.reg .b32 	%r<18>;
	.reg .b64 	%rd<11>;
	.reg .b64 	%fd<7>;

	ld.param.u64 	%rd3, [_Z3setPdiiS__param_0];
	ld.param.u32 	%r8, [_Z3setPdiiS__param_1];
	ld.param.u32 	%r9, [_Z3setPdiiS__param_2];
	ld.param.u64 	%rd2, [_Z3setPdiiS__param_3];
	cvta.to.global.u64 	%rd1, %rd3;
	mov.u32 	%r10, %ctaid.x;
	mov.u32 	%r1, %ntid.x;
	mov.u32 	%r11, %tid.x;
	mad.lo.s32 	%r16, %r10, %r1, %r11;
	setp.ge.s32 	%p1, %r16, %r8;
	@%p1 bra 	$L__BB0_4;
	setp.eq.s32 	%p2, %r9, 4;
	mov.u32 	%r12, %nctaid.x;
	mul.lo.s32 	%r3, %r12, %r1;
	@%p2 bra 	$L__BB0_2;
	bra.uni 	$L__BB0_3;
$L__BB0_2:
	mul.wide.s32 	%rd6, %r16, 8;
	add.s64 	%rd7, %rd1, %rd6;
	mov.b64 	%rd8, 4614256656552045848;
	st.global.u64 	[%rd7], %rd8;
	add.s32 	%r16, %r16, %r3;
	setp.lt.s32 	%p10, %r16, %r8;
	@%p10 bra 	$L__BB0_2;
	bra.uni 	$L__BB0_4;
$L__BB0_3:
	setp.eq.s32 	%p3, %r9, 3;
	setp.eq.s32 	%p4, %r9, 2;
	setp.eq.s32 	%p5, %r9, 1;
	mul.wide.s32 	%rd4, %r16, 8;
	add.s64 	%rd5, %rd1, %rd4;
	and.b32  	%r13, %r16, 511;
	setp.eq.s32 	%p6, %r13, 0;
	and.b32  	%r14, %r16, 127;
	setp.eq.s32 	%p7, %r14, 0;
	and.b32  	%r15, %r16, 3;
	setp.eq.s32 	%p8, %r15, 0;
	selp.f64 	%fd1, 0d400921FB54442D18, 0d0000000000000000, %p8;
	selp.f64 	%fd2, %fd1, 0d0000000000000000, %p3;
	selp.f64 	%fd3, 0d400921FB54442D18, %fd2, %p7;
	selp.f64 	%fd4, %fd3, %fd2, %p4;
	selp.f64 	%fd5, 0d400921FB54442D18, %fd4, %p6;
	selp.f64 	%fd6, %fd5, %fd4, %p5;
	st.global.f64 	[%rd5], %fd6;
	add.s32 	%r16, %r16, %r3;
	setp.lt.s32 	%p9, %r16, %r8;
	@%p9 bra 	$L__BB0_3;
$L__BB0_4:
	cvta.to.global.u64 	%rd9, %rd2;
	mov.b64 	%rd10, 0;
	st.global.u64 	[%rd9], %rd10;
	ret;

}
	// .globl	_Z7computePKdiPd
.visible .entry _Z7computePKdiPd(
	.param .u64 .ptr .align 1 _Z7computePKdiPd_param_0,
	.param .u32 _Z7computePKdiPd_param_1,
	.param .u64 .ptr .align 1 _Z7computePKdiPd_param_2
)
{
	.reg .pred 	%p<4>;
	.reg .b32 	%r<11>;
	.reg .b64 	%rd<9>;
	.reg .b64 	%fd<4>;

	ld.param.u64 	%rd3, [_Z7computePKdiPd_param_0];
	ld.param.u32 	%r6, [_Z7computePKdiPd_param_1];
	ld.param.u64 	%rd4, [_Z7computePKdiPd_param_2];
	mov.u32 	%r7, %ctaid.x;
	mov.u32 	%r1, %ntid.x;
	mov.u32 	%r8, %tid.x;
	mad.lo.s32 	%r10, %r7, %r1, %r8;
	setp.ge.s32 	%p1, %r10, %r6;
	@%p1 bra 	$L__BB1_5;
	mov.u32 	%r9, %nctaid.x;
	mul.lo.s32 	%r3, %r9, %r1;
	cvta.to.global.u64 	%rd1, %rd3;
	cvta.to.global.u64 	%rd2, %rd4;
$L__BB1_2:
	mul.wide.s32 	%rd5, %r10, 8;
	add.s64 	%rd6, %rd1, %rd5;
	ld.global.nc.f64 	%fd1, [%rd6];
	setp.leu.f64 	%p2, %fd1, 0d0000000000000000;
	@%p2 bra 	$L__BB1_4;
	sqrt.rn.f64 	%fd2, %fd1;
	rcp.rn.f64 	%fd3, %fd2;
	add.s64 	%rd8, %rd2, %rd5;
	st.global.f64 	[%rd8], %fd3;
$L__BB1_4:
	add.s32 	%r10, %r10, %r3;
	setp.lt.s32 	%p3, %r10, %r6;
	@%p3 bra 	$L__BB1_2;
$L__BB1_5:
	ret;

}


// ===== COMPILED SASS (sm_100) =====

	.target	sm_100

	.elftype	@"ET_EXEC"


//--------------------- .note.nv.tkinfo           --------------------------
	.section	.note.nv.tkinfo,"",@"SHT_NOTE"
	.sectionflags	@"SHF_NOTE_NV_TKINFO"
	.tkinfo
        /*0018*/ 	.word	0x00000002
        /*0030*/ 	.string	""
        /*0030*/ 	.string	"ptxas"
        /*0030*/ 	.string	"Cuda compilation tools, release 13.0, V13.0.88"
        /*0030*/ 	.string	"Build cuda_13.0.r13.0/compiler.36424714_0"
        /*0030*/ 	.string	"-arch sm_100 -m 64 "



//--------------------- .note.nv.cuinfo           --------------------------
	.section	.note.nv.cuinfo,"",@"SHT_NOTE"
	.sectionflags	@"SHF_NOTE_NV_CUINFO"
        /*0018*/ 	.short	0x0002
        /*001a*/ 	.short	0x0064
        /*001c*/ 	.short	0x0082
	.zero		2


//--------------------- .nv.info                  --------------------------
	.section	.nv.info,"",@"SHT_CUDA_INFO"
	.align	4


	//----- nvinfo : EIATTR_REGCOUNT
	.align		4
        /*0000*/ 	.byte	0x04, 0x2f
        /*0002*/ 	.short	(.L_1 - .L_0)
	.align		4
.L_0:
        /*0004*/ 	.word	index@(_Z3setPdiiS_)
        /*0008*/ 	.word	0x0000000c


	//----- nvinfo : EIATTR_FRAME_SIZE
	.align		4
.L_1:
        /*000c*/ 	.byte	0x04, 0x11
        /*000e*/ 	.short	(.L_3 - .L_2)
	.align		4
.L_2:
        /*0010*/ 	.word	index@(_Z3setPdiiS_)
        /*0014*/ 	.word	0x00000000


	//----- nvinfo : EIATTR_REGCOUNT
	.align		4
.L_3:
        /*0018*/ 	.byte	0x04, 0x2f
        /*001a*/ 	.short	(.L_5 - .L_4)
	.align		4
.L_4:
        /*001c*/ 	.word	index@(_Z7computePKdiPd)
        /*0020*/ 	.word	0x0000001a


	//----- nvinfo : EIATTR_FRAME_SIZE
	.align		4
.L_5:
        /*0024*/ 	.byte	0x04, 0x11
        /*0026*/ 	.short	(.L_7 - .L_6)
	.align		4
.L_6:
        /*0028*/ 	.word	index@($__internal_1_$__cuda_sm20_dsqrt_rn_f64_mediumpath_v1)
        /*002c*/ 	.word	0x00000000


	//----- nvinfo : EIATTR_FRAME_SIZE
	.align		4
.L_7:
        /*0030*/ 	.byte	0x04, 0x11
        /*0032*/ 	.short	(.L_9 - .L_8)
	.align		4
.L_8:
        /*0034*/ 	.word	index@($__internal_0_$__cuda_sm20_dblrcp_rn_slowpath_v3)
        /*0038*/ 	.word	0x00000000


	//----- nvinfo : EIATTR_FRAME_SIZE
	.align		4
.L_9:
        /*003c*/ 	.byte	0x04, 0x11
        /*003e*/ 	.short	(.L_11 - .L_10)
	.align		4
.L_10:
        /*0040*/ 	.word	index@(_Z7computePKdiPd)
        /*0044*/ 	.word	0x00000000


	//----- nvinfo : EIATTR_MIN_STACK_SIZE
	.align		4
.L_11:
        /*0048*/ 	.byte	0x04, 0x12
        /*004a*/ 	.short	(.L_13 - .L_12)
	.align		4
.L_12:
        /*004c*/ 	.word	index@(_Z7computePKdiPd)
        /*0050*/ 	.word	0x00000000


	//----- nvinfo : EIATTR_MIN_STACK_SIZE
	.align		4
.L_13:
        /*0054*/ 	.byte	0x04, 0x12
        /*0056*/ 	.short	(.L_15 - .L_14)
	.align		4
.L_14:
        /*0058*/ 	.word	index@(_Z3setPdiiS_)
        /*005c*/ 	.word	0x00000000
.L_15:


//--------------------- .nv.compat                --------------------------
	.section	.nv.compat,"",@"SHT_CUDA_COMPAT_INFO"
	.align	4
        /*0000*/ 	.byte	0x02, 0x09, 0x00, 0x00, 0x02, 0x02, 0x01, 0x00, 0x02, 0x05, 0x05, 0x00, 0x03, 0x07, 0x01, 0x01
        /*0010*/ 	.byte	0x02, 0x03, 0x00, 0x00, 0x02, 0x06, 0x01, 0x00, 0x04, 0x0b, 0x08, 0x00, 0x01, 0x00, 0x00, 0x00
        /*0020*/ 	.byte	0x00, 0x00, 0x00, 0x00


//--------------------- .nv.info._Z7computePKdiPd --------------------------
	.section	.nv.info._Z7computePKdiPd,"",@"SHT_CUDA_INFO"
	.sectionflags	@""
	.align	4


	//----- nvinfo : EIATTR_CUDA_API_VERSION
	.align		4
        /*0000*/ 	.byte	0x04, 0x37
        /*0002*/ 	.short	(.L_17 - .L_16)
.L_16:
        /*0004*/ 	.word	0x00000082


	//----- nvinfo : EIATTR_KPARAM_INFO
	.align		4
.L_17:
        /*0008*/ 	.byte	0x04, 0x17
        /*000a*/ 	.short	(.L_19 - .L_18)
.L_18:
        /*000c*/ 	.word	0x00000000
        /*0010*/ 	.short	0x0002
        /*0012*/ 	.short	0x0010
        /*0014*/ 	.byte	0x00, 0xf5, 0x21, 0x00


	//----- nvinfo : EIATTR_KPARAM_INFO
	.align		4
.L_19:
        /*0018*/ 	.byte	0x04, 0x17
        /*001a*/ 	.short	(.L_21 - .L_20)
.L_20:
        /*001c*/ 	.word	0x00000000
        /*0020*/ 	.short	0x0001
        /*0022*/ 	.short	0x0008
        /*0024*/ 	.byte	0x00, 0xf0, 0x11, 0x00


	//----- nvinfo : EIATTR_KPARAM_INFO
	.align		4
.L_21:
        /*0028*/ 	.byte	0x04, 0x17
        /*002a*/ 	.short	(.L_23 - .L_22)
.L_22:
        /*002c*/ 	.word	0x00000000
        /*0030*/ 	.short	0x0000
        /*0032*/ 	.short	0x0000
        /*0034*/ 	.byte	0x00, 0xf5, 0x21, 0x00


	//----- nvinfo : EIATTR_SPARSE_MMA_MASK
	.align		4
.L_23:
        /*0038*/ 	.byte	0x03, 0x50
        /*003a*/ 	.short	0x0000


	//----- nvinfo : EIATTR_MAXREG_COUNT
	.align		4
        /*003c*/ 	.byte	0x03, 0x1b
        /*003e*/ 	.short	0x00ff


	//----- nvinfo : EIATTR_MERCURY_ISA_VERSION
	.align		4
        /*0040*/ 	.byte	0x03, 0x5f
        /*0042*/ 	.short	0x0101


	//----- nvinfo : EIATTR_VRC_CTA_INIT_COUNT
	.align		4
        /*0044*/ 	.byte	0x02, 0x4a
	.zero		1
	.zero		1


	//----- nvinfo : EIATTR_EXIT_INSTR_OFFSETS
	.align		4
        /*0048*/ 	.byte	0x04, 0x1c
        /*004a*/ 	.short	(.L_25 - .L_24)


	//   ....[0]....
.L_24:
        /*004c*/ 	.word	0x00000070


	//   ....[1]....
        /*0050*/ 	.word	0x000003f0


	//----- nvinfo : EIATTR_CRS_STACK_SIZE
	.align		4
.L_25:
        /*0054*/ 	.byte	0x04, 0x1e
        /*0056*/ 	.short	(.L_27 - .L_26)
.L_26:
        /*0058*/ 	.word	0x00000000


	//----- nvinfo : EIATTR_CBANK_PARAM_SIZE
	.align		4
.L_27:
        /*005c*/ 	.byte	0x03, 0x19
        /*005e*/ 	.short	0x0018


	//----- nvinfo : EIATTR_PARAM_CBANK
	.align		4
        /*0060*/ 	.byte	0x04, 0x0a
        /*0062*/ 	.short	(.L_29 - .L_28)
	.align		4
.L_28:
        /*0064*/ 	.word	index@(.nv.constant0._Z7computePKdiPd)
        /*0068*/ 	.short	0x0380
        /*006a*/ 	.short	0x0018


	//----- nvinfo : EIATTR_SW_WAR
	.align		4
.L_29:
        /*006c*/ 	.byte	0x04, 0x36
        /*006e*/ 	.short	(.L_31 - .L_30)
.L_30:
        /*0070*/ 	.word	0x00000008
.L_31:


//--------------------- .nv.info._Z3setPdiiS_     --------------------------
	.section	.nv.info._Z3setPdiiS_,"",@"SHT_CUDA_INFO"
	.sectionflags	@""
	.align	4


	//----- nvinfo : EIATTR_CUDA_API_VERSION
	.align		4
        /*0000*/ 	.byte	0x04, 0x37
        /*0002*/ 	.short	(.L_33 - .L_32)
.L_32:
        /*0004*/ 	.word	0x00000082


	//----- nvinfo : EIATTR_KPARAM_INFO
	.align		4
.L_33:
        /*0008*/ 	.byte	0x04, 0x17
        /*000a*/ 	.short	(.L_35 - .L_34)
.L_34:
        /*000c*/ 	.word	0x00000000
        /*0010*/ 	.short	0x0003
        /*0012*/ 	.short	0x0010
        /*0014*/ 	.byte	0x00, 0xf5, 0x21, 0x00


	//----- nvinfo : EIATTR_KPARAM_INFO
	.align		4
.L_35:
        /*0018*/ 	.byte	0x04, 0x17
        /*001a*/ 	.short	(.L_37 - .L_36)
.L_36:
        /*001c*/ 	.word	0x00000000
        /*0020*/ 	.short	0x0002
        /*0022*/ 	.short	0x000c
        /*0024*/ 	.byte	0x00, 0xf0, 0x11, 0x00


	//----- nvinfo : EIATTR_KPARAM_INFO
	.align		4
.L_37:
        /*0028*/ 	.byte	0x04, 0x17
        /*002a*/ 	.short	(.L_39 - .L_38)
.L_38:
        /*002c*/ 	.word	0x00000000
        /*0030*/ 	.short	0x0001
        /*0032*/ 	.short	0x0008
        /*0034*/ 	.byte	0x00, 0xf0, 0x11, 0x00


	//----- nvinfo : EIATTR_KPARAM_INFO
	.align		4
.L_39:
        /*0038*/ 	.byte	0x04, 0x17
        /*003a*/ 	.short	(.L_41 - .L_40)
.L_40:
        /*003c*/ 	.word	0x00000000
        /*0040*/ 	.short	0x0000
        /*0042*/ 	.short	0x0000
        /*0044*/ 	.byte	0x00, 0xf5, 0x21, 0x00


	//----- nvinfo : EIATTR_SPARSE_MMA_MASK
	.align		4
.L_41:
        /*0048*/ 	.byte	0x03, 0x50
        /*004a*/ 	.short	0x0000


	//----- nvinfo : EIATTR_MAXREG_COUNT
	.align		4
        /*004c*/ 	.byte	0x03, 0x1b
        /*004e*/ 	.short	0x00ff


	//----- nvinfo : EIATTR_MERCURY_ISA_VERSION
	.align		4
        /*0050*/ 	.byte	0x03, 0x5f
        /*0052*/ 	.short	0x0101


	//----- nvinfo : EIATTR_VRC_CTA_INIT_COUNT
	.align		4
        /*0054*/ 	.byte	0x02, 0x4a
	.zero		1
	.zero		1


	//----- nvinfo : EIATTR_EXIT_INSTR_OFFSETS
	.align		4
        /*0058*/ 	.byte	0x04, 0x1c
        /*005a*/ 	.short	(.L_43 - .L_42)


	//   ....[0]....
.L_42:
        /*005c*/ 	.word	0x000002f0


	//----- nvinfo : EIATTR_CRS_STACK_SIZE
	.align		4
.L_43:
        /*0060*/ 	.byte	0x04, 0x1e
        /*0062*/ 	.short	(.L_45 - .L_44)
.L_44:
        /*0064*/ 	.word	0x00000000


	//----- nvinfo : EIATTR_CBANK_PARAM_SIZE
	.align		4
.L_45:
        /*0068*/ 	.byte	0x03, 0x19
        /*006a*/ 	.short	0x0018


	//----- nvinfo : EIATTR_PARAM_CBANK
	.align		4
        /*006c*/ 	.byte	0x04, 0x0a
        /*006e*/ 	.short	(.L_47 - .L_46)
	.align		4
.L_46:
        /*0070*/ 	.word	index@(.nv.constant0._Z3setPdiiS_)
        /*0074*/ 	.short	0x0380
        /*0076*/ 	.short	0x0018


	//----- nvinfo : EIATTR_SW_WAR
	.align		4
.L_47:
        /*0078*/ 	.byte	0x04, 0x36
        /*007a*/ 	.short	(.L_49 - .L_48)
.L_48:
        /*007c*/ 	.word	0x00000008
.L_49:


//--------------------- .nv.callgraph             --------------------------
	.section	.nv.callgraph,"",@"SHT_CUDA_CALLGRAPH"
	.align	4
	.sectionentsize	8
	.align		4
        /*0000*/ 	.word	0x00000000
	.align		4
        /*0004*/ 	.word	0xffffffff
	.align		4
        /*0008*/ 	.word	0x00000000
	.align		4
        /*000c*/ 	.word	0xfffffffe
	.align		4
        /*0010*/ 	.word	0x00000000
	.align		4
        /*0014*/ 	.word	0xfffffffd
	.align		4
        /*0018*/ 	.word	0x00000000
	.align		4
        /*001c*/ 	.word	0xfffffffc


//--------------------- .text._Z7computePKdiPd    --------------------------
	.section	.text._Z7computePKdiPd,"ax",@progbits
	.align	128
        .global         _Z7computePKdiPd
        .type           _Z7computePKdiPd,@function
        .size           _Z7computePKdiPd,(.L_x_23 - _Z7computePKdiPd)
        .other          _Z7computePKdiPd,@"STO_CUDA_ENTRY STV_DEFAULT"
_Z7computePKdiPd:
.text._Z7computePKdiPd:
[----:B------:R-:W-:Y:S01]  /*0000*/  LDC R1, c[0x0][0x37c] ;  /* 0x0000df00ff017b82 */ /* 0x000fe20000000800 */
[----:B------:R-:W0:Y:S07]  /*0010*/  S2R R7, SR_TID.X ;  /* 0x0000000000077919 */ /* 0x000e2e0000002100 */
[----:B------:R-:W0:Y:S01]  /*0020*/  S2UR UR4, SR_CTAID.X ;  /* 0x00000000000479c3 */ /* 0x000e220000002500 */
[----:B------:R-:W1:Y:S07]  /*0030*/  LDCU UR5, c[0x0][0x388] ;  /* 0x00007100ff0577ac */ /* 0x000e6e0008000800 */
[----:B------:R-:W0:Y:S02]  /*0040*/  LDC R0, c[0x0][0x360] ;  /* 0x0000d800ff007b82 */ /* 0x000e240000000800 */
[----:B0-----:R-:W-:-:S05]  /*0050*/  IMAD R7, R0, UR4, R7 ;  /* 0x0000000400077c24 */ /* 0x001fca000f8e0207 */
[----:B-1----:R-:W-:-:S13]  /*0060*/  ISETP.GE.AND P0, PT, R7, UR5, PT ;  /* 0x0000000507007c0c */ /* 0x002fda000bf06270 */
[----:B------:R-:W-:Y:S05]  /*0070*/  @P0 EXIT ;  /* 0x000000000000094d */ /* 0x000fea0003800000 */
[----:B------:R-:W0:Y:S01]  /*0080*/  LDC.64 R4, c[0x0][0x380] ;  /* 0x0000e000ff047b82 */ /* 0x000e220000000a00 */
[----:B------:R-:W1:Y:S01]  /*0090*/  LDCU UR4, c[0x0][0x370] ;  /* 0x00006e00ff0477ac */ /* 0x000e620008000800 */
[----:B------:R-:W2:Y:S06]  /*00a0*/  LDCU.64 UR6, c[0x0][0x358] ;  /* 0x00006b00ff0677ac */ /* 0x000eac0008000a00 */
[----:B------:R-:W3:Y:S01]  /*00b0*/  LDC.64 R2, c[0x0][0x390] ;  /* 0x0000e400ff027b82 */ /* 0x000ee20000000a00 */
[----:B------:R-:W4:Y:S01]  /*00c0*/  LDCU UR5, c[0x0][0x388] ;  /* 0x00007100ff0577ac */ /* 0x000f220008000800 */
[----:B-1----:R-:W-:-:S07]  /*00d0*/  IMAD R0, R0, UR4, RZ ;  /* 0x0000000400007c24 */ /* 0x002fce000f8e02ff */
.L_x_6:
[----:B0-----:R-:W-:-:S06]  /*00e0*/  IMAD.WIDE R10, R7, 0x8, R4 ;  /* 0x00000008070a7825 */ /* 0x001fcc00078e0204 */
[----:B--2---:R-:W2:Y:S01]  /*00f0*/  LDG.E.64.CONSTANT R10, desc[UR6][R10.64] ;  /* 0x000000060a0a7981 */ /* 0x004ea2000c1e9b00 */
[--C-:B------:R-:W-:Y:S01]  /*0100*/  IMAD.MOV.U32 R9, RZ, RZ, R7.reuse ;  /* 0x000000ffff097224 */ /* 0x100fe200078e0007 */
[----:B------:R-:W-:Y:S01]  /*0110*/  BSSY.RECONVERGENT B0, `(.L_x_0) ;  /* 0x000002c000007945 */ /* 0x000fe20003800200 */
[----:B------:R-:W-:-:S05]  /*0120*/  IMAD.IADD R7, R0, 0x1, R7 ;  /* 0x0000000100077824 */ /* 0x000fca00078e0207 */
[----:B----4-:R-:W-:Y:S01]  /*0130*/  ISETP.GE.AND P0, PT, R7, UR5, PT ;  /* 0x0000000507007c0c */ /* 0x010fe2000bf06270 */
[----:B--2---:R-:W-:-:S14]  /*0140*/  DSETP.GT.AND P1, PT, R10, RZ, PT ;  /* 0x000000ff0a00722a */ /* 0x004fdc0003f24000 */
[----:B------:R-:W-:Y:S05]  /*0150*/  @!P1 BRA `(.L_x_1) ;  /* 0x00000000009c9947 */ /* 0x000fea0003800000 */
[----:B------:R-:W0:Y:S01]  /*0160*/  MUFU.RSQ64H R13, R11 ;  /* 0x0000000b000d7308 */ /* 0x000e220000001c00 */
[----:B------:R-:W-:Y:S01]  /*0170*/  VIADD R12, R11, 0xfcb00000 ;  /* 0xfcb000000b0c7836 */ /* 0x000fe20000000000 */
[----:B------:R-:W-:Y:S01]  /*0180*/  MOV R16, 0x0 ;  /* 0x0000000000107802 */ /* 0x000fe20000000f00 */
[----:B------:R-:W-:Y:S01]  /*0190*/  IMAD.MOV.U32 R17, RZ, RZ, 0x3fd80000 ;  /* 0x3fd80000ff117424 */ /* 0x000fe200078e00ff */
[----:B------:R-:W-:Y:S02]  /*01a0*/  BSSY.RECONVERGENT B1, `(.L_x_2) ;  /* 0x000000f000017945 */ /* 0x000fe40003800200 */
[----:B------:R-:W-:Y:S01]  /*01b0*/  ISETP.GE.U32.AND P1, PT, R12, 0x7ca00000, PT ;  /* 0x7ca000000c00780c */ /* 0x000fe20003f26070 */
[----:B0-----:R-:W-:-:S08]  /*01c0*/  DMUL R14, R12, R12 ;  /* 0x0000000c0c0e7228 */ /* 0x001fd00000000000 */
[----:B------:R-:W-:-:S08]  /*01d0*/  DFMA R14, R10, -R14, 1 ;  /* 0x3ff000000a0e742b */ /* 0x000fd0000000080e */
[----:B------:R-:W-:Y:S02]  /*01e0*/  DFMA R16, R14, R16, 0.5 ;  /* 0x3fe000000e10742b */ /* 0x000fe40000000010 */
[----:B------:R-:W-:-:S08]  /*01f0*/  DMUL R14, R12, R14 ;  /* 0x0000000e0c0e7228 */ /* 0x000fd00000000000 */
[----:B------:R-:W-:-:S08]  /*0200*/  DFMA R22, R16, R14, R12 ;  /* 0x0000000e1016722b */ /* 0x000fd0000000000c */
[----:B------:R-:W-:Y:S02]  /*0210*/  DMUL R16, R10, R22 ;  /* 0x000000160a107228 */ /* 0x000fe40000000000 */
[----:B------:R-:W-:Y:S01]  /*0220*/  VIADD R21, R23, 0xfff00000 ;  /* 0xfff0000017157836 */ /* 0x000fe20000000000 */
[----:B------:R-:W-:-:S05]  /*0230*/  MOV R20, R22 ;  /* 0x0000001600147202 */ /* 0x000fca0000000f00 */
[----:B------:R-:W-:-:S08]  /*0240*/  DFMA R18, R16, -R16, R10 ;  /* 0x800000101012722b */ /* 0x000fd0000000000a */
[----:B------:R-:W-:Y:S01]  /*0250*/  DFMA R14, R18, R20, R16 ;  /* 0x00000014120e722b */ /* 0x000fe20000000010 */
[----:B------:R-:W-:Y:S10]  /*0260*/  @!P1 BRA `(.L_x_3) ;  /* 0x0000000000089947 */ /* 0x000ff40003800000 */
[----:B------:R-:W-:-:S07]  /*0270*/  MOV R6, 0x290 ;  /* 0x0000029000067802 */ /* 0x000fce0000000f00 */
[----:B---3--:R-:W-:Y:S05]  /*0280*/  CALL.REL.NOINC `($__internal_1_$__cuda_sm20_dsqrt_rn_f64_mediumpath_v1) ;  /* 0x0000000000fc7944 */ /* 0x008fea0003c00000 */
.L_x_3:
[----:B------:R-:W-:Y:S05]  /*0290*/  BSYNC.RECONVERGENT B1 ;  /* 0x0000000000017941 */ /* 0x000fea0003800200 */
.L_x_2:
[----:B------:R-:W0:Y:S01]  /*02a0*/  MUFU.RCP64H R11, R15 ;  /* 0x0000000f000b7308 */ /* 0x000e220000001800 */
[----:B------:R-:W-:Y:S01]  /*02b0*/  VIADD R10, R15, 0x300402 ;  /* 0x003004020f0a7836 */ /* 0x000fe20000000000 */
[----:B------:R-:W-:Y:S04]  /*02c0*/  BSSY.RECONVERGENT B1, `(.L_x_4) ;  /* 0x000000e000017945 */ /* 0x000fe80003800200 */
[----:B------:R-:W-:Y:S01]  /*02d0*/  FSETP.GEU.AND P1, PT, |R10|, 5.8789094863358348022e-39, PT ;  /* 0x004004020a00780b */ /* 0x000fe20003f2e200 */
[----:B0-----:R-:W-:-:S08]  /*02e0*/  DFMA R12, R10, -R14, 1 ;  /* 0x3ff000000a0c742b */ /* 0x001fd0000000080e */
[----:B------:R-:W-:-:S08]  /*02f0*/  DFMA R12, R12, R12, R12 ;  /* 0x0000000c0c0c722b */ /* 0x000fd0000000000c */
[----:B------:R-:W-:-:S08]  /*0300*/  DFMA R12, R10, R12, R10 ;  /* 0x0000000c0a0c722b */ /* 0x000fd0000000000a */
[----:B------:R-:W-:-:S08]  /*0310*/  DFMA R16, R12, -R14, 1 ;  /* 0x3ff000000c10742b */ /* 0x000fd0000000080e */
[----:B------:R-:W-:Y:S01]  /*0320*/  DFMA R12, R12, R16, R12 ;  /* 0x000000100c0c722b */ /* 0x000fe2000000000c */
[----:B------:R-:W-:Y:S10]  /*0330*/  @P1 BRA `(.L_x_5) ;  /* 0x0000000000181947 */ /* 0x000ff40003800000 */
[----:B------:R-:W-:Y:S01]  /*0340*/  LOP3.LUT R6, R15, 0x7fffffff, RZ, 0xc0, !PT ;  /* 0x7fffffff0f067812 */ /* 0x000fe200078ec0ff */
[----:B------:R-:W-:Y:S01]  /*0350*/  IMAD.MOV.U32 R10, RZ, RZ, R14 ;  /* 0x000000ffff0a7224 */ /* 0x000fe200078e000e */
[----:B------:R-:W-:-:S03]  /*0360*/  MOV R11, R15 ;  /* 0x0000000f000b7202 */ /* 0x000fc60000000f00 */
[----:B------:R-:W-:Y:S01]  /*0370*/  VIADD R14, R6, 0xfff00000 ;  /* 0xfff00000060e7836 */ /* 0x000fe20000000000 */
[----:B------:R-:W-:-:S07]  /*0380*/  MOV R6, 0x3a0 ;  /* 0x000003a000067802 */ /* 0x000fce0000000f00 */
[----:B---3--:R-:W-:Y:S05]  /*0390*/  CALL.REL.NOINC `($__internal_0_$__cuda_sm20_dblrcp_rn_slowpath_v3) ;  /* 0x0000000000187944 */ /* 0x008fea0003c00000 */
.L_x_5:
[----:B------:R-:W-:Y:S05]  /*03a0*/  BSYNC.RECONVERGENT B1 ;  /* 0x0000000000017941 */ /* 0x000fea0003800200 */
.L_x_4:
[----:B---3--:R-:W-:-:S05]  /*03b0*/  IMAD.WIDE R8, R9, 0x8, R2 ;  /* 0x0000000809087825 */ /* 0x008fca00078e0202 */
[----:B------:R0:W-:Y:S02]  /*03c0*/  STG.E.64 desc[UR6][R8.64], R12 ;  /* 0x0000000c08007986 */ /* 0x0001e4000c101b06 */
.L_x_1:
[----:B------:R-:W-:Y:S05]  /*03d0*/  BSYNC.RECONVERGENT B0 ;  /* 0x0000000000007941 */ /* 0x000fea0003800200 */
.L_x_0:
[----:B------:R-:W-:Y:S05]  /*03e0*/  @!P0 BRA `(.L_x_6) ;  /* 0xfffffffc003c8947 */ /* 0x000fea000383ffff */
[----:B------:R-:W-:Y:S05]  /*03f0*/  EXIT ;  /* 0x000000000000794d */ /* 0x000fea0003800000 */
        .weak           $__internal_0_$__cuda_sm20_dblrcp_rn_slowpath_v3
        .type           $__internal_0_$__cuda_sm20_dblrcp_rn_slowpath_v3,@function
        .size           $__internal_0_$__cuda_sm20_dblrcp_rn_slowpath_v3,($__internal_1_$__cuda_sm20_dsqrt_rn_f64_mediumpath_v1 - $__internal_0_$__cuda_sm20_dblrcp_rn_slowpath_v3)
$__internal_0_$__cuda_sm20_dblrcp_rn_slowpath_v3:
[----:B------:R-:W-:Y:S01]  /*0400*/  DSETP.GTU.AND P1, PT, |R10|, +INF , PT ;  /* 0x7ff000000a00742a */ /* 0x000fe20003f2c200 */
[----:B------:R-:W-:-:S13]  /*0410*/  BSSY.RECONVERGENT B2, `(.L_x_7) ;  /* 0x0000023000027945 */ /* 0x000fda0003800200 */
[----:B------:R-:W-:Y:S05]  /*0420*/  @P1 BRA `(.L_x_8) ;  /* 0x00000000007c1947 */ /* 0x000fea0003800000 */
[----:B------:R-:W-:-:S05]  /*0430*/  LOP3.LUT R15, R11, 0x7fffffff, RZ, 0xc0, !PT ;  /* 0x7fffffff0b0f7812 */ /* 0x000fca00078ec0ff */
[----:B------:R-:W-:-:S05]  /*0440*/  VIADD R8, R15, 0xffffffff ;  /* 0xffffffff0f087836 */ /* 0x000fca0000000000 */
[----:B------:R-:W-:-:S13]  /*0450*/  ISETP.GE.U32.AND P1, PT, R8, 0x7fefffff, PT ;  /* 0x7fefffff0800780c */ /* 0x000fda0003f26070 */
[----:B------:R-:W-:Y:S02]  /*0460*/  @P1 LOP3.LUT R13, R11, 0x7ff00000, RZ, 0x3c, !PT ;  /* 0x7ff000000b0d1812 */ /* 0x000fe400078e3cff */
[----:B------:R-:W-:Y:S01]  /*0470*/  @P1 MOV R12, RZ ;  /* 0x000000ff000c1202 */ /* 0x000fe20000000f00 */
[----:B------:R-:W-:Y:S06]  /*0480*/  @P1 BRA `(.L_x_9) ;  /* 0x00000000006c1947 */ /* 0x000fec0003800000 */
[----:B------:R-:W-:-:S13]  /*0490*/  ISETP.GE.U32.AND P1, PT, R15, 0x1000001, PT ;  /* 0x010000010f00780c */ /* 0x000fda0003f26070 */
[----:B------:R-:W-:Y:S05]  /*04a0*/  @!P1 BRA `(.L_x_10) ;  /* 0x0000000000349947 */ /* 0x000fea0003800000 */
[----:B------:R-:W-:Y:S02]  /*04b0*/  VIADD R13, R11, 0xc0200000 ;  /* 0xc02000000b0d7836 */ /* 0x000fe40000000000 */
[----:B------:R-:W-:Y:S02]  /*04c0*/  IMAD.MOV.U32 R12, RZ, RZ, R10 ;  /* 0x000000ffff0c7224 */ /* 0x000fe400078e000a */
[----:B------:R-:W0:Y:S04]  /*04d0*/  MUFU.RCP64H R15, R13 ;  /* 0x0000000d000f7308 */ /* 0x000e280000001800 */
[----:B0-----:R-:W-:-:S08]  /*04e0*/  DFMA R16, -R12, R14, 1 ;  /* 0x3ff000000c10742b */ /* 0x001fd0000000010e */
[----:B------:R-:W-:-:S08]  /*04f0*/  DFMA R16, R16, R16, R16 ;  /* 0x000000101010722b */ /* 0x000fd00000000010 */
[----:B------:R-:W-:-:S08]  /*0500*/  DFMA R16, R14, R16, R14 ;  /* 0x000000100e10722b */ /* 0x000fd0000000000e */
[----:B------:R-:W-:-:S08]  /*0510*/  DFMA R14, -R12, R16, 1 ;  /* 0x3ff000000c0e742b */ /* 0x000fd00000000110 */
[----:B------:R-:W-:-:S08]  /*0520*/  DFMA R14, R16, R14, R16 ;  /* 0x0000000e100e722b */ /* 0x000fd00000000010 */
[----:B------:R-:W-:-:S08]  /*0530*/  DMUL R14, R14, 2.2250738585072013831e-308 ;  /* 0x001000000e0e7828 */ /* 0x000fd00000000000 */
[----:B------:R-:W-:-:S08]  /*0540*/  DFMA R10, -R10, R14, 1 ;  /* 0x3ff000000a0a742b */ /* 0x000fd0000000010e */
[----:B------:R-:W-:-:S08]  /*0550*/  DFMA R10, R10, R10, R10 ;  /* 0x0000000a0a0a722b */ /* 0x000fd0000000000a */
[----:B------:R-:W-:Y:S01]  /*0560*/  DFMA R12, R14, R10, R14 ;  /* 0x0000000a0e0c722b */ /* 0x000fe2000000000e */
[----:B------:R-:W-:Y:S10]  /*0570*/  BRA `(.L_x_9) ;  /* 0x0000000000307947 */ /* 0x000ff40003800000 */
.L_x_10:
[----:B------:R-:W-:Y:S01]  /*0580*/  DMUL R10, R10, 8.11296384146066816958e+31 ;  /* 0x469000000a0a7828 */ /* 0x000fe20000000000 */
[----:B------:R-:W-:-:S05]  /*0590*/  MOV R12, R14 ;  /* 0x0000000e000c7202 */ /* 0x000fca0000000f00 */
[----:B------:R-:W0:Y:S02]  /*05a0*/  MUFU.RCP64H R13, R11 ;  /* 0x0000000b000d7308 */ /* 0x000e240000001800 */
[----:B0-----:R-:W-:-:S08]  /*05b0*/  DFMA R14, -R10, R12, 1 ;  /* 0x3ff000000a0e742b */ /* 0x001fd0000000010c */
[----:B------:R-:W-:-:S08]  /*05c0*/  DFMA R14, R14, R14, R14 ;  /* 0x0000000e0e0e722b */ /* 0x000fd0000000000e */
[----:B------:R-:W-:-:S08]  /*05d0*/  DFMA R14, R12, R14, R12 ;  /* 0x0000000e0c0e722b */ /* 0x000fd0000000000c */
[----:B------:R-:W-:-:S08]  /*05e0*/  DFMA R12, -R10, R14, 1 ;  /* 0x3ff000000a0c742b */ /* 0x000fd0000000010e */
[----:B------:R-:W-:-:S08]  /*05f0*/  DFMA R12, R14, R12, R14 ;  /* 0x0000000c0e0c722b */ /* 0x000fd0000000000e */
[----:B------:R-:W-:Y:S01]  /*0600*/  DMUL R12, R12, 8.11296384146066816958e+31 ;  /* 0x469000000c0c7828 */ /* 0x000fe20000000000 */
[----:B------:R-:W-:Y:S10]  /*0610*/  BRA `(.L_x_9) ;  /* 0x0000000000087947 */ /* 0x000ff40003800000 */
.L_x_8:
[----:B------:R-:W-:Y:S01]  /*0620*/  LOP3.LUT R13, R11, 0x80000, RZ, 0xfc, !PT ;  /* 0x000800000b0d7812 */ /* 0x000fe200078efcff */
[----:B------:R-:W-:-:S07]  /*0630*/  IMAD.MOV.U32 R12, RZ, RZ, R10 ;  /* 0x000000ffff0c7224 */ /* 0x000fce00078e000a */
.L_x_9:
[----:B------:R-:W-:Y:S05]  /*0640*/  BSYNC.RECONVERGENT B2 ;  /* 0x0000000000027941 */ /* 0x000fea0003800200 */
.L_x_7:
[----:B------:R-:W-:Y:S01]  /*0650*/  IMAD.MOV.U32 R10, RZ, RZ, R6 ;  /* 0x000000ffff0a7224 */ /* 0x000fe200078e0006 */
[----:B------:R-:W-:-:S04]  /*0660*/  MOV R11, 0x0 ;  /* 0x00000000000b7802 */ /* 0x000fc80000000f00 */
[----:B------:R-:W-:Y:S05]  /*0670*/  RET.REL.NODEC R10 `(_Z7computePKdiPd) ;  /* 0xfffffff80a607950 */ /* 0x000fea0003c3ffff */
        .weak           $__internal_1_$__cuda_sm20_dsqrt_rn_f64_mediumpath_v1
        .type           $__internal_1_$__cuda_sm20_dsqrt_rn_f64_mediumpath_v1,@function
        .size           $__internal_1_$__cuda_sm20_dsqrt_rn_f64_mediumpath_v1,(.L_x_23 - $__internal_1_$__cuda_sm20_dsqrt_rn_f64_mediumpath_v1)
$__internal_1_$__cuda_sm20_dsqrt_rn_f64_mediumpath_v1:
[----:B------:R-:W-:Y:S01]  /*0680*/  ISETP.GE.U32.AND P1, PT, R12, -0x3400000, PT ;  /* 0xfcc000000c00780c */ /* 0x000fe20003f26070 */
[----:B------:R-:W-:Y:S01]  /*0690*/  BSSY.RECONVERGENT B2, `(.L_x_11) ;  /* 0x0000026000027945 */ /* 0x000fe20003800200 */
[----:B------:R-:W-:Y:S01]  /*06a0*/  IMAD.MOV.U32 R20, RZ, RZ, R22 ;  /* 0x000000ffff147224 */ /* 0x000fe200078e0016 */
[----:B------:R-:W-:Y:S01]  /*06b0*/  MOV R13, R19 ;  /* 0x00000013000d7202 */ /* 0x000fe20000000f00 */
[----:B------:R-:W-:-:S09]  /*06c0*/  IMAD.MOV.U32 R12, RZ, RZ, R18 ;  /* 0x000000ffff0c7224 */ /* 0x000fd200078e0012 */
[----:B------:R-:W-:Y:S05]  /*06d0*/  @!P1 BRA `(.L_x_12) ;  /* 0x0000000000209947 */ /* 0x000fea0003800000 */
[----:B------:R-:W-:-:S10]  /*06e0*/  DFMA.RM R12, R12, R20, R16 ;  /* 0x000000140c0c722b */ /* 0x000fd40000004010 */
[----:B------:R-:W-:-:S05]  /*06f0*/  IADD3 R14, P1, PT, R12, 0x1, RZ ;  /* 0x000000010c0e7810 */ /* 0x000fca0007f3e0ff */
[----:B------:R-:W-:-:S06]  /*0700*/  IMAD.X R15, RZ, RZ, R13, P1 ;  /* 0x000000ffff0f7224 */ /* 0x000fcc00008e060d */
[----:B------:R-:W-:-:S08]  /*0710*/  DFMA.RP R10, -R12, R14, R10 ;  /* 0x0000000e0c0a722b */ /* 0x000fd0000000810a */
[----:B------:R-:W-:-:S06]  /*0720*/  DSETP.GT.AND P1, PT, R10, RZ, PT ;  /* 0x000000ff0a00722a */ /* 0x000fcc0003f24000 */
[----:B------:R-:W-:Y:S02]  /*0730*/  FSEL R12, R14, R12, P1 ;  /* 0x0000000c0e0c7208 */ /* 0x000fe40000800000 */
[----:B------:R-:W-:Y:S01]  /*0740*/  FSEL R13, R15, R13, P1 ;  /* 0x0000000d0f0d7208 */ /* 0x000fe20000800000 */
[----:B------:R-:W-:Y:S06]  /*0750*/  BRA `(.L_x_13) ;  /* 0x0000000000647947 */ /* 0x000fec0003800000 */
.L_x_12:
[----:B------:R-:W-:-:S14]  /*0760*/  DSETP.NE.AND P1, PT, R10, RZ, PT ;  /* 0x000000ff0a00722a */ /* 0x000fdc0003f25000 */
[----:B------:R-:W-:Y:S05]  /*0770*/  @!P1 BRA `(.L_x_14) ;  /* 0x0000000000589947 */ /* 0x000fea0003800000 */
[----:B------:R-:W-:-:S13]  /*0780*/  ISETP.GE.AND P1, PT, R11, RZ, PT ;  /* 0x000000ff0b00720c */ /* 0x000fda0003f26270 */
[----:B------:R-:W-:Y:S01]  /*0790*/  @!P1 IMAD.MOV.U32 R12, RZ, RZ, 0x0 ;  /* 0x00000000ff0c9424 */ /* 0x000fe200078e00ff */
[----:B------:R-:W-:Y:S01]  /*07a0*/  @!P1 MOV R13, 0xfff80000 ;  /* 0xfff80000000d9802 */ /* 0x000fe20000000f00 */
[----:B------:R-:W-:Y:S06]  /*07b0*/  @!P1 BRA `(.L_x_13) ;  /* 0x00000000004c9947 */ /* 0x000fec0003800000 */
[----:B------:R-:W-:-:S13]  /*07c0*/  ISETP.GT.AND P1, PT, R11, 0x7fefffff, PT ;  /* 0x7fefffff0b00780c */ /* 0x000fda0003f24270 */
[----:B------:R-:W-:Y:S05]  /*07d0*/  @P1 BRA `(.L_x_14) ;  /* 0x0000000000401947 */ /* 0x000fea0003800000 */
[----:B------:R-:W-:Y:S01]  /*07e0*/  DMUL R10, R10, 8.11296384146066816958e+31 ;  /* 0x469000000a0a7828 */ /* 0x000fe20000000000 */
[----:B------:R-:W-:Y:S01]  /*07f0*/  IMAD.MOV.U32 R12, RZ, RZ, RZ ;  /* 0x000000ffff0c7224 */ /* 0x000fe200078e00ff */
[----:B------:R-:W-:Y:S01]  /*0800*/  MOV R17, 0x3fd80000 ;  /* 0x3fd8000000117802 */ /* 0x000fe20000000f00 */
[----:B------:R-:W-:-:S03]  /*0810*/  IMAD.MOV.U32 R16, RZ, RZ, 0x0 ;  /* 0x00000000ff107424 */ /* 0x000fc600078e00ff */
[----:B------:R-:W0:Y:S02]  /*0820*/  MUFU.RSQ64H R13, R11 ;  /* 0x0000000b000d7308 */ /* 0x000e240000001c00 */
[----:B0-----:R-:W-:-:S08]  /*0830*/  DMUL R14, R12, R12 ;  /* 0x0000000c0c0e7228 */ /* 0x001fd00000000000 */
[----:B------:R-:W-:-:S08]  /*0840*/  DFMA R14, R10, -R14, 1 ;  /* 0x3ff000000a0e742b */ /* 0x000fd0000000080e */
[----:B------:R-:W-:Y:S02]  /*0850*/  DFMA R16, R14, R16, 0.5 ;  /* 0x3fe000000e10742b */ /* 0x000fe40000000010 */
[----:B------:R-:W-:-:S08]  /*0860*/  DMUL R14, R12, R14 ;  /* 0x0000000e0c0e7228 */ /* 0x000fd00000000000 */
[----:B------:R-:W-:-:S08]  /*0870*/  DFMA R14, R16, R14, R12 ;  /* 0x0000000e100e722b */ /* 0x000fd0000000000c */
[----:B------:R-:W-:Y:S02]  /*0880*/  DMUL R12, R10, R14 ;  /* 0x0000000e0a0c7228 */ /* 0x000fe40000000000 */
[----:B------:R-:W-:-:S06]  /*0890*/  VIADD R15, R15, 0xfff00000 ;  /* 0xfff000000f0f7836 */ /* 0x000fcc0000000000 */
[----:B------:R-:W-:-:S08]  /*08a0*/  DFMA R16, R12, -R12, R10 ;  /* 0x8000000c0c10722b */ /* 0x000fd0000000000a */
[----:B------:R-:W-:-:S10]  /*08b0*/  DFMA R12, R14, R16, R12 ;  /* 0x000000100e0c722b */ /* 0x000fd4000000000c */
[----:B------:R-:W-:Y:S01]  /*08c0*/  VIADD R13, R13, 0xfcb00000 ;  /* 0xfcb000000d0d7836 */ /* 0x000fe20000000000 */
[----:B------:R-:W-:Y:S06]  /*08d0*/  BRA `(.L_x_13) ;  /* 0x0000000000047947 */ /* 0x000fec0003800000 */
.L_x_14:
[----:B------:R-:W-:-:S11]  /*08e0*/  DADD R12, R10, R10 ;  /* 0x000000000a0c7229 */ /* 0x000fd6000000000a */
.L_x_13:
[----:B------:R-:W-:Y:S05]  /*08f0*/  BSYNC.RECONVERGENT B2 ;  /* 0x0000000000027941 */ /* 0x000fea0003800200 */
.L_x_11:
[----:B------:R-:W-:Y:S02]  /*0900*/  HFMA2 R11, -RZ, RZ, 0, 0 ;  /* 0x00000000ff0b7431 */ /* 0x000fe400000001ff */
[----:B------:R-:W-:Y:S01]  /*0910*/  IMAD.MOV.U32 R10, RZ, RZ, R6 ;  /* 0x000000ffff0a7224 */ /* 0x000fe200078e0006 */
[----:B------:R-:W-:Y:S01]  /*0920*/  MOV R14, R12 ;  /* 0x0000000c000e7202 */ /* 0x000fe20000000f00 */
[----:B------:R-:W-:Y:S02]  /*0930*/  IMAD.MOV.U32 R15, RZ, RZ, R13 ;  /* 0x000000ffff0f7224 */ /* 0x000fe400078e000d */
[----:B------:R-:W-:Y:S05]  /*0940*/  RET.REL.NODEC R10 `(_Z7computePKdiPd) ;  /* 0xfffffff40aac7950 */ /* 0x000fea0003c3ffff */
.L_x_15:
[----:B------:R-:W-:-:S00]  /*0950*/  BRA `(.L_x_15) ;  /* 0xfffffffc00fc7947 */ /* 0x000fc0000383ffff */
[----:B------:R-:W-:-:S00]  /*0960*/  NOP ;  /* 0x0000000000007918 */ /* 0x000fc00000000000 */
        /* <DEDUP_REMOVED lines=9> */
.L_x_23:


//--------------------- .text._Z3setPdiiS_        --------------------------
	.section	.text._Z3setPdiiS_,"ax",@progbits
	.align	128
        .global         _Z3setPdiiS_
        .type           _Z3setPdiiS_,@function
        .size           _Z3setPdiiS_,(.L_x_25 - _Z3setPdiiS_)
        .other          _Z3setPdiiS_,@"STO_CUDA_ENTRY STV_DEFAULT"
_Z3setPdiiS_:
.text._Z3setPdiiS_:
[----:B------:R-:W-:Y:S01]  /*0000*/  LDC R1, c[0x0][0x37c] ;  /* 0x0000df00ff017b82 */ /* 0x000fe20000000800 */
[----:B------:R-:W0:Y:S07]  /*0010*/  S2R R0, SR_TID.X ;  /* 0x0000000000007919 */ /* 0x000e2e0000002100 */
[----:B------:R-:W0:Y:S01]  /*0020*/  S2UR UR6, SR_CTAID.X ;  /* 0x00000000000679c3 */ /* 0x000e220000002500 */
[----:B------:R-:W1:Y:S01]  /*0030*/  LDCU UR7, c[0x0][0x388] ;  /* 0x00007100ff0777ac */ /* 0x000e620008000800 */
[----:B------:R-:W-:Y:S01]  /*0040*/  BSSY.RECONVERGENT B0, `(.L_x_16) ;  /* 0x0000028000007945 */ /* 0x000fe20003800200 */
[----:B------:R-:W2:Y:S05]  /*0050*/  LDCU.64 UR4, c[0x0][0x358] ;  /* 0x00006b00ff0477ac */ /* 0x000eaa0008000a00 */
[----:B------:R-:W0:Y:S02]  /*0060*/  LDC R9, c[0x0][0x360] ;  /* 0x0000d800ff097b82 */ /* 0x000e240000000800 */
[----:B0-----:R-:W-:-:S05]  /*0070*/  IMAD R0, R9, UR6, R0 ;  /* 0x0000000609007c24 */ /* 0x001fca000f8e0200 */
[----:B-1----:R-:W-:-:S13]  /*0080*/  ISETP.GE.AND P0, PT, R0, UR7, PT ;  /* 0x0000000700007c0c */ /* 0x002fda000bf06270 */
[----:B--2---:R-:W-:Y:S05]  /*0090*/  @P0 BRA `(.L_x_17) ;  /* 0x0000000000880947 */ /* 0x004fea0003800000 */
[----:B------:R-:W0:Y:S01]  /*00a0*/  LDC R2, c[0x0][0x38c] ;  /* 0x0000e300ff027b82 */ /* 0x000e220000000800 */
[----:B------:R-:W1:Y:S02]  /*00b0*/  LDCU UR6, c[0x0][0x370] ;  /* 0x00006e00ff0677ac */ /* 0x000e640008000800 */
[----:B-1----:R-:W-:Y:S01]  /*00c0*/  IMAD R9, R9, UR6, RZ ;  /* 0x0000000609097c24 */ /* 0x002fe2000f8e02ff */
[----:B0-----:R-:W-:-:S13]  /*00d0*/  ISETP.NE.AND P0, PT, R2, 0x4, PT ;  /* 0x000000040200780c */ /* 0x001fda0003f05270 */
[----:B------:R-:W-:Y:S05]  /*00e0*/  @!P0 BRA `(.L_x_18) ;  /* 0x0000000000548947 */ /* 0x000fea0003800000 */
[----:B------:R-:W0:Y:S01]  /*00f0*/  LDC.64 R6, c[0x0][0x380] ;  /* 0x0000e000ff067b82 */ /* 0x000e220000000a00 */
[C---:B------:R-:W-:Y:S02]  /*0100*/  ISETP.NE.AND P0, PT, R2.reuse, 0x3, PT ;  /* 0x000000030200780c */ /* 0x040fe40003f05270 */
[C---:B------:R-:W-:Y:S02]  /*0110*/  ISETP.NE.AND P1, PT, R2.reuse, 0x2, PT ;  /* 0x000000020200780c */ /* 0x040fe40003f25270 */
[----:B------:R-:W-:-:S13]  /*0120*/  ISETP.NE.AND P2, PT, R2, 0x1, PT ;  /* 0x000000010200780c */ /* 0x000fda0003f45270 */
.L_x_19:
[C---:B------:R-:W-:Y:S01]  /*0130*/  LOP3.LUT P3, RZ, R0.reuse, 0x3, RZ, 0xc0, !PT ;  /* 0x0000000300ff7812 */ /* 0x040fe2000786c0ff */
[C---:B01----:R-:W-:Y:S01]  /*0140*/  IMAD.WIDE R2, R0.reuse, 0x8, R6 ;  /* 0x0000000800027825 */ /* 0x043fe200078e0206 */
[----:B------:R-:W-:Y:S02]  /*0150*/  LOP3.LUT P4, RZ, R0, 0x7f, RZ, 0xc0, !PT ;  /* 0x0000007f00ff7812 */ /* 0x000fe4000788c0ff */
[----:B------:R-:W-:Y:S02]  /*0160*/  FSEL R4, RZ, 3.37028055040000000000e+12, P3 ;  /* 0x54442d18ff047808 */ /* 0x000fe40001800000 */
[----:B------:R-:W-:Y:S02]  /*0170*/  FSEL R5, RZ, 2.1426990032196044922, P3 ;  /* 0x400921fbff057808 */ /* 0x000fe40001800000 */
[----:B------:R-:W-:Y:S02]  /*0180*/  FSEL R4, R4, RZ, !P0 ;  /* 0x000000ff04047208 */ /* 0x000fe40004000000 */
[----:B------:R-:W-:-:S02]  /*0190*/  FSEL R5, R5, RZ, !P0 ;  /* 0x000000ff05057208 */ /* 0x000fc40004000000 */
[----:B------:R-:W-:Y:S01]  /*01a0*/  LOP3.LUT P3, RZ, R0, 0x1ff, RZ, 0xc0, !PT ;  /* 0x000001ff00ff7812 */ /* 0x000fe2000786c0ff */
[----:B------:R-:W-:Y:S01]  /*01b0*/  IMAD.IADD R0, R9, 0x1, R0 ;  /* 0x0000000109007824 */ /* 0x000fe200078e0200 */
[----:B------:R-:W-:Y:S02]  /*01c0*/  @!P1 FSEL R4, R4, 3.37028055040000000000e+12, P4 ;  /* 0x54442d1804049808 */ /* 0x000fe40002000000 */
[----:B------:R-:W-:Y:S02]  /*01d0*/  @!P1 FSEL R5, R5, 2.1426990032196044922, P4 ;  /* 0x400921fb05059808 */ /* 0x000fe40002000000 */
[----:B------:R-:W-:Y:S02]  /*01e0*/  @!P2 FSEL R4, R4, 3.37028055040000000000e+12, P3 ;  /* 0x54442d180404a808 */ /* 0x000fe40001800000 */
[----:B------:R-:W-:Y:S02]  /*01f0*/  @!P2 FSEL R5, R5, 2.1426990032196044922, P3 ;  /* 0x400921fb0505a808 */ /* 0x000fe40001800000 */
[----:B------:R-:W-:-:S03]  /*0200*/  ISETP.GE.AND P3, PT, R0, UR7, PT ;  /* 0x0000000700007c0c */ /* 0x000fc6000bf66270 */
[----:B------:R1:W-:Y:S10]  /*0210*/  STG.E.64 desc[UR4][R2.64], R4 ;  /* 0x0000000402007986 */ /* 0x0003f4000c101b04 */
[----:B------:R-:W-:Y:S05]  /*0220*/  @!P3 BRA `(.L_x_19) ;  /* 0xfffffffc00c0b947 */ /* 0x000fea000383ffff */
[----:B------:R-:W-:Y:S05]  /*0230*/  BRA `(.L_x_17) ;  /* 0x0000000000207947 */ /* 0x000fea0003800000 */
.L_x_18:
[----:B------:R-:W0:Y:S01]  /*0240*/  LDC.64 R4, c[0x0][0x380] ;  /* 0x0000e000ff047b82 */ /* 0x000e220000000a00 */
[----:B------:R-:W-:Y:S02]  /*0250*/  IMAD.MOV.U32 R2, RZ, RZ, 0x54442d18 ;  /* 0x54442d18ff027424 */ /* 0x000fe400078e00ff */
[----:B------:R-:W-:-:S07]  /*0260*/  IMAD.MOV.U32 R3, RZ, RZ, 0x400921fb ;  /* 0x400921fbff037424 */ /* 0x000fce00078e00ff */
.L_x_20:
[----:B0-----:R-:W-:-:S04]  /*0270*/  IMAD.WIDE R6, R0, 0x8, R4 ;  /* 0x0000000800067825 */ /* 0x001fc800078e0204 */
[----:B------:R-:W-:Y:S01]  /*0280*/  IMAD.IADD R0, R9, 0x1, R0 ;  /* 0x0000000109007824 */ /* 0x000fe200078e0200 */
[----:B------:R2:W-:Y:S04]  /*0290*/  STG.E.64 desc[UR4][R6.64], R2 ;  /* 0x0000000206007986 */ /* 0x0005e8000c101b04 */
[----:B------:R-:W-:-:S13]  /*02a0*/  ISETP.GE.AND P0, PT, R0, UR7, PT ;  /* 0x0000000700007c0c */ /* 0x000fda000bf06270 */
[----:B--2---:R-:W-:Y:S05]  /*02b0*/  @!P0 BRA `(.L_x_20) ;  /* 0xfffffffc00ec8947 */ /* 0x004fea000383ffff */
.L_x_17:
[----:B------:R-:W-:Y:S05]  /*02c0*/  BSYNC.RECONVERGENT B0 ;  /* 0x0000000000007941 */ /* 0x000fea0003800200 */
.L_x_16:
[----:B-1----:R-:W0:Y:S02]  /*02d0*/  LDC.64 R2, c[0x0][0x390] ;  /* 0x0000e400ff027b82 */ /* 0x002e240000000a00 */
[----:B0-----:R-:W-:Y:S01]  /*02e0*/  STG.E.64 desc[UR4][R2.64], RZ ;  /* 0x000000ff02007986 */ /* 0x001fe2000c101b04 */
[----:B------:R-:W-:Y:S05]  /*02f0*/  EXIT ;  /* 0x000000000000794d */ /* 0x000fea0003800000 */
.L_x_21:
        /* <DEDUP_REMOVED lines=16> */
.L_x_25:


//--------------------- .nv.shared.reserved.0     --------------------------
	.section	.nv.shared.reserved.0,"aw",@nobits
	.weak		__nv_reservedSMEM_offset_0_alias
	.size		__nv_reservedSMEM_offset_0_alias, 0, 64
	.other		__nv_reservedSMEM_offset_0_alias,@"STO_CUDA_RESERVED_SHARED STV_DEFAULT"
__nv_reservedSMEM_offset_0_alias:
	.zero		0
	.zero		64


//--------------------- .nv.constant0._Z7computePKdiPd --------------------------
	.section	.nv.constant0._Z7computePKdiPd,"a",@progbits
	.sectionflags	@""
	.align	4
.nv.constant0._Z7computePKdiPd:
	.zero		920


//--------------------- .nv.constant0._Z3setPdiiS_ --------------------------
	.section	.nv.constant0._Z3setPdiiS_,"a",@progbits
	.sectionflags	@""
	.align	4
.nv.constant0._Z3setPdiiS_:
	.zero		920


//--------------------- SYMBOLS --------------------------

	.type		.nv.reservedSmem.offset0,@object
	.size		.nv.reservedSmem.offset0,0x4
